//
// Generated by NVIDIA NVVM Compiler
//
// Compiler Build ID: CL-36424714
// Cuda compilation tools, release 13.0, V13.0.88
// Based on NVVM 20.0.0
//

.version 9.0
.target sm_100
.address_size 64

	// .globl	_Z9matrixAddPiS_S_i

.visible .entry _Z9matrixAddPiS_S_i(
	.param .u64 .ptr .align 1 _Z9matrixAddPiS_S_i_param_0,
	.param .u64 .ptr .align 1 _Z9matrixAddPiS_S_i_param_1,
	.param .u64 .ptr .align 1 _Z9matrixAddPiS_S_i_param_2,
	.param .u32 _Z9matrixAddPiS_S_i_param_3
)
{
	.reg .pred 	%p<2>;
	.reg .b32 	%r<15>;
	.reg .b64 	%rd<11>;

	ld.param.u64 	%rd1, [_Z9matrixAddPiS_S_i_param_0];
	ld.param.u64 	%rd2, [_Z9matrixAddPiS_S_i_param_1];
	ld.param.u64 	%rd3, [_Z9matrixAddPiS_S_i_param_2];
	ld.param.u32 	%r3, [_Z9matrixAddPiS_S_i_param_3];
	mov.u32 	%r4, %ntid.y;
	mov.u32 	%r5, %ctaid.y;
	mov.u32 	%r6, %tid.y;
	mad.lo.s32 	%r1, %r4, %r5, %r6;
	mov.u32 	%r7, %ntid.x;
	mov.u32 	%r8, %ctaid.x;
	mov.u32 	%r9, %tid.x;
	mad.lo.s32 	%r2, %r7, %r8, %r9;
	max.s32 	%r10, %r1, %r2;
	setp.ge.s32 	%p1, %r10, %r3;
	@%p1 bra 	$L__BB0_2;
	cvta.to.global.u64 	%rd4, %rd1;
	cvta.to.global.u64 	%rd5, %rd2;
	cvta.to.global.u64 	%rd6, %rd3;
	mad.lo.s32 	%r11, %r3, %r1, %r2;
	mul.wide.s32 	%rd7, %r11, 4;
	add.s64 	%rd8, %rd4, %rd7;
	ld.global.u32 	%r12, [%rd8];
	add.s64 	%rd9, %rd5, %rd7;
	ld.global.u32 	%r13, [%rd9];
	add.s32 	%r14, %r13, %r12;
	add.s64 	%rd10, %rd6, %rd7;
	st.global.u32 	[%rd10], %r14;
$L__BB0_2:
	ret;

}


// ===== COMPILED SASS (sm_100) =====

	.target	sm_100

	.elftype	@"ET_EXEC"


//--------------------- .note.nv.tkinfo           --------------------------
	.section	.note.nv.tkinfo,"",@"SHT_NOTE"
	.sectionflags	@"SHF_NOTE_NV_TKINFO"
	.tkinfo
        /*0018*/ 	.word	0x00000002
        /*0030*/ 	.string	""
        /*0030*/ 	.string	"ptxas"
        /*0030*/ 	.string	"Cuda compilation tools, release 13.0, V13.0.88"
        /*0030*/ 	.string	"Build cuda_13.0.r13.0/compiler.36424714_0"
        /*0030*/ 	.string	"-arch sm_100 -m 64 "



//--------------------- .note.nv.cuinfo           --------------------------
	.section	.note.nv.cuinfo,"",@"SHT_NOTE"
	.sectionflags	@"SHF_NOTE_NV_CUINFO"
        /*0018*/ 	.short	0x0002
        /*001a*/ 	.short	0x0064
        /*001c*/ 	.short	0x0082
	.zero		2


//--------------------- .nv.info                  --------------------------
	.section	.nv.info,"",@"SHT_CUDA_INFO"
	.align	4


	//----- nvinfo : EIATTR_REGCOUNT
	.align		4
        /*0000*/ 	.byte	0x04, 0x2f
        /*0002*/ 	.short	(.L_1 - .L_0)
	.align		4
.L_0:
        /*0004*/ 	.word	index@(_Z9matrixAddPiS_S_i)
        /*0008*/ 	.word	0x0000000c


	//----- nvinfo : EIATTR_FRAME_SIZE
	.align		4
.L_1:
        /*000c*/ 	.byte	0x04, 0x11
        /*000e*/ 	.short	(.L_3 - .L_2)
	.align		4
.L_2:
        /*0010*/ 	.word	index@(_Z9matrixAddPiS_S_i)
        /*0014*/ 	.word	0x00000000


	//----- nvinfo : EIATTR_MIN_STACK_SIZE
	.align		4
.L_3:
        /*0018*/ 	.byte	0x04, 0x12
        /*001a*/ 	.short	(.L_5 - .L_4)
	.align		4
.L_4:
        /*001c*/ 	.word	index@(_Z9matrixAddPiS_S_i)
        /*0020*/ 	.word	0x00000000
.L_5:


//--------------------- .nv.compat                --------------------------
	.section	.nv.compat,"",@"SHT_CUDA_COMPAT_INFO"
	.align	4
        /*0000*/ 	.byte	0x02, 0x09, 0x00, 0x00, 0x02, 0x02, 0x01, 0x00, 0x02, 0x05, 0x05, 0x00, 0x03, 0x07, 0x01, 0x01
        /*0010*/ 	.byte	0x02, 0x03, 0x00, 0x00, 0x02, 0x06, 0x01, 0x00, 0x04, 0x0b, 0x08, 0x00, 0x09, 0x00, 0x00, 0x00
        /*0020*/ 	.byte	0x00, 0x00, 0x00, 0x00


//--------------------- .nv.info._Z9matrixAddPiS_S_i --------------------------
	.section	.nv.info._Z9matrixAddPiS_S_i,"",@"SHT_CUDA_INFO"
	.sectionflags	@""
	.align	4


	//----- nvinfo : EIATTR_CUDA_API_VERSION
	.align		4
        /*0000*/ 	.byte	0x04, 0x37
        /*0002*/ 	.short	(.L_7 - .L_6)
.L_6:
        /*0004*/ 	.word	0x00000082


	//----- nvinfo : EIATTR_KPARAM_INFO
	.align		4
.L_7:
        /*0008*/ 	.byte	0x04, 0x17
        /*000a*/ 	.short	(.L_9 - .L_8)
.L_8:
        /*000c*/ 	.word	0x00000000
        /*0010*/ 	.short	0x0003
        /*0012*/ 	.short	0x0018
        /*0014*/ 	.byte	0x00, 0xf0, 0x11, 0x00


	//----- nvinfo : EIATTR_KPARAM_INFO
	.align		4
.L_9:
        /*0018*/ 	.byte	0x04, 0x17
        /*001a*/ 	.short	(.L_11 - .L_10)
.L_10:
        /*001c*/ 	.word	0x00000000
        /*0020*/ 	.short	0x0002
        /*0022*/ 	.short	0x0010
        /*0024*/ 	.byte	0x00, 0xf5, 0x21, 0x00


	//----- nvinfo : EIATTR_KPARAM_INFO
	.align		4
.L_11:
        /*0028*/ 	.byte	0x04, 0x17
        /*002a*/ 	.short	(.L_13 - .L_12)
.L_12:
        /*002c*/ 	.word	0x00000000
        /*0030*/ 	.short	0x0001
        /*0032*/ 	.short	0x0008
        /*0034*/ 	.byte	0x00, 0xf5, 0x21, 0x00


	//----- nvinfo : EIATTR_KPARAM_INFO
	.align		4
.L_13:
        /*0038*/ 	.byte	0x04, 0x17
        /*003a*/ 	.short	(.L_15 - .L_14)
.L_14:
        /*003c*/ 	.word	0x00000000
        /*0040*/ 	.short	0x0000
        /*0042*/ 	.short	0x0000
        /*0044*/ 	.byte	0x00, 0xf5, 0x21, 0x00


	//----- nvinfo : EIATTR_SPARSE_MMA_MASK
	.align		4
.L_15:
        /*0048*/ 	.byte	0x03, 0x50
        /*004a*/ 	.short	0x0000


	//----- nvinfo : EIATTR_MAXREG_COUNT
	.align		4
        /*004c*/ 	.byte	0x03, 0x1b
        /*004e*/ 	.short	0x00ff


	//----- nvinfo : EIATTR_MERCURY_ISA_VERSION
	.align		4
        /*0050*/ 	.byte	0x03, 0x5f
        /*0052*/ 	.short	0x0101


	//----- nvinfo : EIATTR_VRC_CTA_INIT_COUNT
	.align		4
        /*0054*/ 	.byte	0x02, 0x4a
	.zero		1
	.zero		1


	//----- nvinfo : EIATTR_EXIT_INSTR_OFFSETS
	.align		4
        /*0058*/ 	.byte	0x04, 0x1c
        /*005a*/ 	.short	(.L_17 - .L_16)


	//   ....[0]....
.L_16:
        /*005c*/ 	.word	0x000000c0


	//   ....[1]....
        /*0060*/ 	.word	0x00000190


	//----- nvinfo : EIATTR_CBANK_PARAM_SIZE
	.align		4
.L_17:
        /*0064*/ 	.byte	0x03, 0x19
        /*0066*/ 	.short	0x001c


	//----- nvinfo : EIATTR_PARAM_CBANK
	.align		4
        /*0068*/ 	.byte	0x04, 0x0a
        /*006a*/ 	.short	(.L_19 - .L_18)
	.align		4
.L_18:
        /*006c*/ 	.word	index@(.nv.constant0._Z9matrixAddPiS_S_i)
        /*0070*/ 	.short	0x0380
        /*0072*/ 	.short	0x001c


	//----- nvinfo : EIATTR_SW_WAR
	.align		4
.L_19:
        /*0074*/ 	.byte	0x04, 0x36
        /*0076*/ 	.short	(.L_21 - .L_20)
.L_20:
        /*0078*/ 	.word	0x00000008
.L_21:


//--------------------- .nv.callgraph             --------------------------
	.section	.nv.callgraph,"",@"SHT_CUDA_CALLGRAPH"
	.align	4
	.sectionentsize	8
	.align		4
        /*0000*/ 	.word	0x00000000
	.align		4
        /*0004*/ 	.word	0xffffffff
	.align		4
        /*0008*/ 	.word	0x00000000
	.align		4
        /*000c*/ 	.word	0xfffffffe
	.align		4
        /*0010*/ 	.word	0x00000000
	.align		4
        /*0014*/ 	.word	0xfffffffd
	.align		4
        /*0018*/ 	.word	0x00000000
	.align		4
        /*001c*/ 	.word	0xfffffffc


//--------------------- .text._Z9matrixAddPiS_S_i --------------------------
	.section	.text._Z9matrixAddPiS_S_i,"ax",@progbits
	.align	128
        .global         _Z9matrixAddPiS_S_i
        .type           _Z9matrixAddPiS_S_i,@function
        .size           _Z9matrixAddPiS_S_i,(.L_x_1 - _Z9matrixAddPiS_S_i)
        .other          _Z9matrixAddPiS_S_i,@"STO_CUDA_ENTRY STV_DEFAULT"
_Z9matrixAddPiS_S_i:
.text._Z9matrixAddPiS_S_i:
[----:B------:R-:W-:Y:S01]  /*0000*/  LDC R1, c[0x0][0x37c] ;  /* 0x0000df00ff017b82 */ /* 0x000fe20000000800 */
[----:B------:R-:W0:Y:S01]  /*0010*/  S2R R0, SR_CTAID.Y ;  /* 0x0000000000007919 */ /* 0x000e220000002600 */
[----:B------:R-:W0:Y:S01]  /*0020*/  LDCU UR4, c[0x0][0x364] ;  /* 0x00006c80ff0477ac */ /* 0x000e220008000800 */
[----:B------:R-:W0:Y:S01]  /*0030*/  S2R R3, SR_TID.Y ;  /* 0x0000000000037919 */ /* 0x000e220000002200 */
[----:B------:R-:W1:Y:S01]  /*0040*/  LDCU UR5, c[0x0][0x360] ;  /* 0x00006c00ff0577ac */ /* 0x000e620008000800 */
[----:B------:R-:W1:Y:S01]  /*0050*/  S2R R7, SR_CTAID.X ;  /* 0x0000000000077919 */ /* 0x000e620000002500 */
[----:B------:R-:W2:Y:S01]  /*0060*/  LDCU UR6, c[0x0][0x398] ;  /* 0x00007300ff0677ac */ /* 0x000ea20008000800 */
[----:B------:R-:W1:Y:S01]  /*0070*/  S2R R2, SR_TID.X ;  /* 0x0000000000027919 */ /* 0x000e620000002100 */
[----:B0-----:R-:W-:Y:S02]  /*0080*/  IMAD R0, R0, UR4, R3 ;  /* 0x0000000400007c24 */ /* 0x001fe4000f8e0203 */
[----:B-1----:R-:W-:-:S05]  /*0090*/  IMAD R7, R7, UR5, R2 ;  /* 0x0000000507077c24 */ /* 0x002fca000f8e0202 */
[----:B------:R-:W-:-:S04]  /*00a0*/  VIMNMX R2, PT, PT, R0, R7, !PT ;  /* 0x0000000700027248 */ /* 0x000fc80007fe0100 */
[----:B--2---:R-:W-:-:S13]  /*00b0*/  ISETP.GE.AND P0, PT, R2, UR6, PT ;  /* 0x0000000602007c0c */ /* 0x004fda000bf06270 */
[----:B------:R-:W-:Y:S05]  /*00c0*/  @P0 EXIT ;  /* 0x000000000000094d */ /* 0x000fea0003800000 */
[----:B------:R-:W0:Y:S01]  /*00d0*/  LDC.64 R2, c[0x0][0x380] ;  /* 0x0000e000ff027b82 */ /* 0x000e220000000a00 */
[----:B------:R-:W1:Y:S01]  /*00e0*/  LDCU.64 UR4, c[0x0][0x358] ;  /* 0x00006b00ff0477ac */ /* 0x000e620008000a00 */
[----:B------:R-:W-:-:S06]  /*00f0*/  IMAD R9, R0, UR6, R7 ;  /* 0x0000000600097c24 */ /* 0x000fcc000f8e0207 */
[----:B------:R-:W2:Y:S08]  /*0100*/  LDC.64 R4, c[0x0][0x388] ;  /* 0x0000e200ff047b82 */ /* 0x000eb00000000a00 */
[----:B------:R-:W3:Y:S01]  /*0110*/  LDC.64 R6, c[0x0][0x390] ;  /* 0x0000e400ff067b82 */ /* 0x000ee20000000a00 */
[----:B0-----:R-:W-:-:S06]  /*0120*/  IMAD.WIDE R2, R9, 0x4, R2 ;  /* 0x0000000409027825 */ /* 0x001fcc00078e0202 */
[----:B-1----:R-:W4:Y:S01]  /*0130*/  LDG.E R2, desc[UR4][R2.64] ;  /* 0x0000000402027981 */ /* 0x002f22000c1e1900 */
[----:B--2---:R-:W-:-:S06]  /*0140*/  IMAD.WIDE R4, R9, 0x4, R4 ;  /* 0x0000000409047825 */ /* 0x004fcc00078e0204 */
[----:B------:R-:W4:Y:S01]  /*0150*/  LDG.E R5, desc[UR4][R4.64] ;  /* 0x0000000404057981 */ /* 0x000f22000c1e1900 */
[----:B---3--:R-:W-:Y:S01]  /*0160*/  IMAD.WIDE R6, R9, 0x4, R6 ;  /* 0x0000000409067825 */ /* 0x008fe200078e0206 */
[----:B----4-:R-:W-:-:S05]  /*0170*/  IADD3 R9, PT, PT, R2, R5, RZ ;  /* 0x0000000502097210 */ /* 0x010fca0007ffe0ff */
[----:B------:R-:W-:Y:S01]  /*0180*/  STG.E desc[UR4][R6.64], R9 ;  /* 0x0000000906007986 */ /* 0x000fe2000c101904 */
[----:B------:R-:W-:Y:S05]  /*0190*/  EXIT ;  /* 0x000000000000794d */ /* 0x000fea0003800000 */
.L_x_0:
[----:B------:R-:W-:-:S00]  /*01a0*/  BRA `(.L_x_0) ;  /* 0xfffffffc00fc7947 */ /* 0x000fc0000383ffff */
[----:B------:R-:W-:-:S00]  /*01b0*/  NOP ;  /* 0x0000000000007918 */ /* 0x000fc00000000000 */
        /* <DEDUP_REMOVED lines=12> */
.L_x_1:


//--------------------- .nv.shared.reserved.0     --------------------------
	.section	.nv.shared.reserved.0,"aw",@nobits
	.weak		__nv_reservedSMEM_offset_0_alias
	.size		__nv_reservedSMEM_offset_0_alias, 0, 64
	.other		__nv_reservedSMEM_offset_0_alias,@"STO_CUDA_RESERVED_SHARED STV_DEFAULT"
__nv_reservedSMEM_offset_0_alias:
	.zero		0
	.zero		64


//--------------------- .nv.constant0._Z9matrixAddPiS_S_i --------------------------
	.section	.nv.constant0._Z9matrixAddPiS_S_i,"a",@progbits
	.sectionflags	@""
	.align	4
.nv.constant0._Z9matrixAddPiS_S_i:
	.zero		924


//--------------------- SYMBOLS --------------------------

	.type		.nv.reservedSmem.offset0,@object
	.size		.nv.reservedSmem.offset0,0x4
